//
// Generated by NVIDIA NVVM Compiler
//
// Compiler Build ID: CL-36424714
// Cuda compilation tools, release 13.0, V13.0.88
// Based on NVVM 20.0.0
//

.version 9.0
.target sm_100
.address_size 64

	// .globl	_Z22parallel_passwordCrackiPiS_l
.global .align 4 .b8 precalc_xorwow_matrix[102400];
.global .align 4 .b8 precalc_xorwow_offset_matrix[102400];
.global .align 4 .b8 mrg32k3aM1[2304];
.global .align 4 .b8 mrg32k3aM2[2304];
.global .align 4 .b8 mrg32k3aM1SubSeq[2016];
.global .align 4 .b8 mrg32k3aM2SubSeq[2016];
.global .align 4 .b8 mrg32k3aM1Seq[2304];
.global .align 4 .b8 mrg32k3aM2Seq[2304];
.const .align 8 .b8 __cr_lgamma_table[72];
// _ZZ22parallel_passwordCrackiPiS_lE3idT has been demoted

.visible .entry _Z22parallel_passwordCrackiPiS_l(
	.param .u32 _Z22parallel_passwordCrackiPiS_l_param_0,
	.param .u64 .ptr .align 1 _Z22parallel_passwordCrackiPiS_l_param_1,
	.param .u64 .ptr .align 1 _Z22parallel_passwordCrackiPiS_l_param_2,
	.param .u64 _Z22parallel_passwordCrackiPiS_l_param_3
)
{
	.local .align 16 .b8 	__local_depot0[4032];
	.reg .b64 	%SP;
	.reg .b64 	%SPL;
	.reg .pred 	%p<17>;
	.reg .b16 	%rs<27>;
	.reg .b32 	%r<79>;
	.reg .b64 	%rd<39>;
	// demoted variable
	.shared .align 4 .u32 _ZZ22parallel_passwordCrackiPiS_lE3idT;
	mov.u64 	%SPL, __local_depot0;
	ld.param.u32 	%r25, [_Z22parallel_passwordCrackiPiS_l_param_0];
	ld.param.u64 	%rd19, [_Z22parallel_passwordCrackiPiS_l_param_1];
	ld.param.u64 	%rd18, [_Z22parallel_passwordCrackiPiS_l_param_2];
	cvta.to.global.u64 	%rd1, %rd19;
	add.u64 	%rd2, %SPL, 0;
	add.u64 	%rd3, %SPL, 32;
	mov.b16 	%rs1, 98;
	mov.b16 	%rs2, 97;
	st.local.v2.u8 	[%rd2], {%rs2, %rs1};
	mov.b16 	%rs3, 100;
	mov.b16 	%rs4, 99;
	st.local.v2.u8 	[%rd2+2], {%rs4, %rs3};
	mov.b16 	%rs5, 102;
	mov.b16 	%rs6, 101;
	st.local.v2.u8 	[%rd2+4], {%rs6, %rs5};
	mov.b16 	%rs7, 104;
	mov.b16 	%rs8, 103;
	st.local.v2.u8 	[%rd2+6], {%rs8, %rs7};
	mov.b16 	%rs9, 106;
	mov.b16 	%rs10, 105;
	st.local.v2.u8 	[%rd2+8], {%rs10, %rs9};
	mov.b16 	%rs11, 108;
	mov.b16 	%rs12, 107;
	st.local.v2.u8 	[%rd2+10], {%rs12, %rs11};
	mov.b16 	%rs13, 110;
	mov.b16 	%rs14, 109;
	st.local.v2.u8 	[%rd2+12], {%rs14, %rs13};
	mov.b16 	%rs15, 112;
	mov.b16 	%rs16, 111;
	st.local.v2.u8 	[%rd2+14], {%rs16, %rs15};
	mov.b16 	%rs17, 114;
	mov.b16 	%rs18, 113;
	st.local.v2.u8 	[%rd2+16], {%rs18, %rs17};
	mov.b16 	%rs19, 116;
	mov.b16 	%rs20, 115;
	st.local.v2.u8 	[%rd2+18], {%rs20, %rs19};
	mov.b16 	%rs21, 118;
	mov.b16 	%rs22, 117;
	st.local.v2.u8 	[%rd2+20], {%rs22, %rs21};
	mov.b16 	%rs23, 120;
	mov.b16 	%rs24, 119;
	st.local.v2.u8 	[%rd2+22], {%rs24, %rs23};
	mov.b16 	%rs25, 122;
	mov.b16 	%rs26, 121;
	st.local.v2.u8 	[%rd2+24], {%rs26, %rs25};
	setp.lt.s32 	%p1, %r25, 1;
	@%p1 bra 	$L__BB0_9;
	cvta.to.global.u64 	%rd4, %rd18;
	bra.uni 	$L__BB0_3;
$L__BB0_2:
	ld.local.u32 	%r70, [%rd3];
$L__BB0_3:
	add.s32 	%r71, %r70, 1;
	st.local.u32 	[%rd3], %r71;
	mov.b32 	%r72, 0;
$L__BB0_4:
	cvt.u64.u32 	%rd5, %r72;
	add.s64 	%rd22, %rd2, %rd5;
	ld.local.s8 	%r28, [%rd22];
	add.s32 	%r29, %r28, 26;
	setp.lt.s32 	%p2, %r71, %r29;
	@%p2 bra 	$L__BB0_6;
	shl.b64 	%rd23, %rd5, 2;
	add.s64 	%rd24, %rd3, %rd23;
	add.s32 	%r30, %r71, -26;
	st.local.u32 	[%rd24], %r30;
	add.s32 	%r72, %r72, 1;
	ld.local.u32 	%r31, [%rd24+4];
	add.s32 	%r71, %r31, 1;
	st.local.u32 	[%rd24+4], %r71;
	setp.eq.s32 	%p3, %r72, %r25;
	@%p3 bra 	$L__BB0_6;
	bra.uni 	$L__BB0_4;
$L__BB0_6:
	mov.b32 	%r73, 0;
$L__BB0_7:
	mul.wide.u32 	%rd25, %r73, 4;
	add.s64 	%rd26, %rd3, %rd25;
	ld.local.u32 	%r33, [%rd26];
	add.s64 	%rd27, %rd4, %rd25;
	ld.global.u32 	%r34, [%rd27];
	setp.ne.s32 	%p4, %r33, %r34;
	@%p4 bra 	$L__BB0_2;
	add.s32 	%r73, %r73, 1;
	setp.eq.s32 	%p5, %r73, %r25;
	@%p5 bra 	$L__BB0_9;
	bra.uni 	$L__BB0_7;
$L__BB0_9:
	mov.u32 	%r35, %tid.x;
	mov.u32 	%r36, %ntid.x;
	mov.u32 	%r37, %ctaid.x;
	mad.lo.s32 	%r38, %r37, %r36, %r35;
	setp.lt.s32 	%p6, %r25, 1;
	bar.sync 	0;
	st.shared.u32 	[_ZZ22parallel_passwordCrackiPiS_lE3idT], %r38;
	bar.sync 	0;
	ld.shared.u32 	%r39, [_ZZ22parallel_passwordCrackiPiS_lE3idT];
	setp.ne.s32 	%p7, %r38, %r39;
	or.pred  	%p8, %p7, %p6;
	@%p8 bra 	$L__BB0_22;
	and.b32  	%r10, %r25, 15;
	setp.lt.u32 	%p9, %r25, 16;
	mov.b32 	%r76, 0;
	@%p9 bra 	$L__BB0_13;
	and.b32  	%r76, %r25, 2147483632;
	neg.s32 	%r74, %r76;
	add.s64 	%rd36, %rd3, 32;
	add.s64 	%rd35, %rd1, 32;
$L__BB0_12:
	.pragma "nounroll";
	ld.local.v4.u32 	{%r41, %r42, %r43, %r44}, [%rd36+-32];
	st.global.u32 	[%rd35+-32], %r41;
	st.global.u32 	[%rd35+-28], %r42;
	st.global.u32 	[%rd35+-24], %r43;
	st.global.u32 	[%rd35+-20], %r44;
	ld.local.v4.u32 	{%r45, %r46, %r47, %r48}, [%rd36+-16];
	st.global.u32 	[%rd35+-16], %r45;
	st.global.u32 	[%rd35+-12], %r46;
	st.global.u32 	[%rd35+-8], %r47;
	st.global.u32 	[%rd35+-4], %r48;
	ld.local.v4.u32 	{%r49, %r50, %r51, %r52}, [%rd36];
	st.global.u32 	[%rd35], %r49;
	st.global.u32 	[%rd35+4], %r50;
	st.global.u32 	[%rd35+8], %r51;
	st.global.u32 	[%rd35+12], %r52;
	ld.local.v4.u32 	{%r53, %r54, %r55, %r56}, [%rd36+16];
	st.global.u32 	[%rd35+16], %r53;
	st.global.u32 	[%rd35+20], %r54;
	st.global.u32 	[%rd35+24], %r55;
	st.global.u32 	[%rd35+28], %r56;
	add.s32 	%r74, %r74, 16;
	add.s64 	%rd36, %rd36, 64;
	add.s64 	%rd35, %rd35, 64;
	setp.ne.s32 	%p10, %r74, 0;
	@%p10 bra 	$L__BB0_12;
$L__BB0_13:
	setp.eq.s32 	%p11, %r10, 0;
	@%p11 bra 	$L__BB0_22;
	and.b32  	%r16, %r25, 7;
	setp.lt.u32 	%p12, %r10, 8;
	@%p12 bra 	$L__BB0_16;
	mul.wide.u32 	%rd28, %r76, 4;
	add.s64 	%rd29, %rd3, %rd28;
	ld.local.u32 	%r57, [%rd29];
	add.s64 	%rd30, %rd1, %rd28;
	st.global.u32 	[%rd30], %r57;
	ld.local.u32 	%r58, [%rd29+4];
	st.global.u32 	[%rd30+4], %r58;
	ld.local.u32 	%r59, [%rd29+8];
	st.global.u32 	[%rd30+8], %r59;
	ld.local.u32 	%r60, [%rd29+12];
	st.global.u32 	[%rd30+12], %r60;
	ld.local.u32 	%r61, [%rd29+16];
	st.global.u32 	[%rd30+16], %r61;
	ld.local.u32 	%r62, [%rd29+20];
	st.global.u32 	[%rd30+20], %r62;
	ld.local.u32 	%r63, [%rd29+24];
	st.global.u32 	[%rd30+24], %r63;
	ld.local.u32 	%r64, [%rd29+28];
	st.global.u32 	[%rd30+28], %r64;
	add.s32 	%r76, %r76, 8;
$L__BB0_16:
	setp.eq.s32 	%p13, %r16, 0;
	@%p13 bra 	$L__BB0_22;
	and.b32  	%r19, %r25, 3;
	setp.lt.u32 	%p14, %r16, 4;
	@%p14 bra 	$L__BB0_19;
	mul.wide.u32 	%rd31, %r76, 4;
	add.s64 	%rd32, %rd3, %rd31;
	ld.local.u32 	%r65, [%rd32];
	add.s64 	%rd33, %rd1, %rd31;
	st.global.u32 	[%rd33], %r65;
	ld.local.u32 	%r66, [%rd32+4];
	st.global.u32 	[%rd33+4], %r66;
	ld.local.u32 	%r67, [%rd32+8];
	st.global.u32 	[%rd33+8], %r67;
	ld.local.u32 	%r68, [%rd32+12];
	st.global.u32 	[%rd33+12], %r68;
	add.s32 	%r76, %r76, 4;
$L__BB0_19:
	setp.eq.s32 	%p15, %r19, 0;
	@%p15 bra 	$L__BB0_22;
	mul.wide.u32 	%rd34, %r76, 4;
	add.s64 	%rd38, %rd1, %rd34;
	add.s64 	%rd37, %rd3, %rd34;
	neg.s32 	%r78, %r19;
$L__BB0_21:
	.pragma "nounroll";
	ld.local.u32 	%r69, [%rd37];
	st.global.u32 	[%rd38], %r69;
	add.s64 	%rd38, %rd38, 4;
	add.s64 	%rd37, %rd37, 4;
	add.s32 	%r78, %r78, 1;
	setp.ne.s32 	%p16, %r78, 0;
	@%p16 bra 	$L__BB0_21;
$L__BB0_22:
	ret;

}


// ===== COMPILED SASS (sm_100) =====

	.target	sm_100

	.elftype	@"ET_EXEC"


//--------------------- .note.nv.tkinfo           --------------------------
	.section	.note.nv.tkinfo,"",@"SHT_NOTE"
	.sectionflags	@"SHF_NOTE_NV_TKINFO"
	.tkinfo
        /*0018*/ 	.word	0x00000002
        /*0030*/ 	.string	""
        /*0030*/ 	.string	"ptxas"
        /*0030*/ 	.string	"Cuda compilation tools, release 13.0, V13.0.88"
        /*0030*/ 	.string	"Build cuda_13.0.r13.0/compiler.36424714_0"
        /*0030*/ 	.string	"-arch sm_100 -m 64 "



//--------------------- .note.nv.cuinfo           --------------------------
	.section	.note.nv.cuinfo,"",@"SHT_NOTE"
	.sectionflags	@"SHF_NOTE_NV_CUINFO"
        /*0018*/ 	.short	0x0002
        /*001a*/ 	.short	0x0064
        /*001c*/ 	.short	0x0082
	.zero		2


//--------------------- .nv.info                  --------------------------
	.section	.nv.info,"",@"SHT_CUDA_INFO"
	.align	4


	//----- nvinfo : EIATTR_REGCOUNT
	.align		4
        /*0000*/ 	.byte	0x04, 0x2f
        /*0002*/ 	.short	(.L_10 - .L_9)
	.align		4
.L_9:
        /*0004*/ 	.word	index@(_Z22parallel_passwordCrackiPiS_l)
        /*0008*/ 	.word	0x0000001d


	//----- nvinfo : EIATTR_FRAME_SIZE
	.align		4
.L_10:
        /*000c*/ 	.byte	0x04, 0x11
        /*000e*/ 	.short	(.L_12 - .L_11)
	.align		4
.L_11:
        /*0010*/ 	.word	index@(_Z22parallel_passwordCrackiPiS_l)
        /*0014*/ 	.word	0x00000fc0


	//----- nvinfo : EIATTR_MIN_STACK_SIZE
	.align		4
.L_12:
        /*0018*/ 	.byte	0x04, 0x12
        /*001a*/ 	.short	(.L_14 - .L_13)
	.align		4
.L_13:
        /*001c*/ 	.word	index@(_Z22parallel_passwordCrackiPiS_l)
        /*0020*/ 	.word	0x00000fc0
.L_14:


//--------------------- .nv.compat                --------------------------
	.section	.nv.compat,"",@"SHT_CUDA_COMPAT_INFO"
	.align	4
        /*0000*/ 	.byte	0x02, 0x09, 0x00, 0x00, 0x02, 0x02, 0x01, 0x00, 0x02, 0x05, 0x05, 0x00, 0x03, 0x07, 0x01, 0x01
        /*0010*/ 	.byte	0x02, 0x03, 0x00, 0x00, 0x02, 0x06, 0x01, 0x00, 0x04, 0x0b, 0x08, 0x00, 0x09, 0x00, 0x00, 0x00
        /*0020*/ 	.byte	0x00, 0x00, 0x00, 0x00


//--------------------- .nv.info._Z22parallel_passwordCrackiPiS_l --------------------------
	.section	.nv.info._Z22parallel_passwordCrackiPiS_l,"",@"SHT_CUDA_INFO"
	.sectionflags	@""
	.align	4


	//----- nvinfo : EIATTR_CUDA_API_VERSION
	.align		4
        /*0000*/ 	.byte	0x04, 0x37
        /*0002*/ 	.short	(.L_16 - .L_15)
.L_15:
        /*0004*/ 	.word	0x00000082


	//----- nvinfo : EIATTR_KPARAM_INFO
	.align		4
.L_16:
        /*0008*/ 	.byte	0x04, 0x17
        /*000a*/ 	.short	(.L_18 - .L_17)
.L_17:
        /*000c*/ 	.word	0x00000000
        /*0010*/ 	.short	0x0003
        /*0012*/ 	.short	0x0018
        /*0014*/ 	.byte	0x00, 0xf0, 0x21, 0x00


	//----- nvinfo : EIATTR_KPARAM_INFO
	.align		4
.L_18:
        /*0018*/ 	.byte	0x04, 0x17
        /*001a*/ 	.short	(.L_20 - .L_19)
.L_19:
        /*001c*/ 	.word	0x00000000
        /*0020*/ 	.short	0x0002
        /*0022*/ 	.short	0x0010
        /*0024*/ 	.byte	0x00, 0xf5, 0x21, 0x00


	//----- nvinfo : EIATTR_KPARAM_INFO
	.align		4
.L_20:
        /*0028*/ 	.byte	0x04, 0x17
        /*002a*/ 	.short	(.L_22 - .L_21)
.L_21:
        /*002c*/ 	.word	0x00000000
        /*0030*/ 	.short	0x0001
        /*0032*/ 	.short	0x0008
        /*0034*/ 	.byte	0x00, 0xf5, 0x21, 0x00


	//----- nvinfo : EIATTR_KPARAM_INFO
	.align		4
.L_22:
        /*0038*/ 	.byte	0x04, 0x17
        /*003a*/ 	.short	(.L_24 - .L_23)
.L_23:
        /*003c*/ 	.word	0x00000000
        /*0040*/ 	.short	0x0000
        /*0042*/ 	.short	0x0000
        /*0044*/ 	.byte	0x00, 0xf0, 0x11, 0x00


	//----- nvinfo : EIATTR_SPARSE_MMA_MASK
	.align		4
.L_24:
        /*0048*/ 	.byte	0x03, 0x50
        /*004a*/ 	.short	0x0000


	//----- nvinfo : EIATTR_MAXREG_COUNT
	.align		4
        /*004c*/ 	.byte	0x03, 0x1b
        /*004e*/ 	.short	0x00ff


	//----- nvinfo : EIATTR_NUM_BARRIERS
	.align		4
        /*0050*/ 	.byte	0x02, 0x4c
        /*0052*/ 	.byte	0x01
	.zero		1


	//----- nvinfo : EIATTR_MERCURY_ISA_VERSION
	.align		4
        /*0054*/ 	.byte	0x03, 0x5f
        /*0056*/ 	.short	0x0101


	//----- nvinfo : EIATTR_VRC_CTA_INIT_COUNT
	.align		4
        /*0058*/ 	.byte	0x02, 0x4a
	.zero		1
	.zero		1


	//----- nvinfo : EIATTR_EXIT_INSTR_OFFSETS
	.align		4
        /*005c*/ 	.byte	0x04, 0x1c
        /*005e*/ 	.short	(.L_26 - .L_25)


	//   ....[0]....
.L_25:
        /*0060*/ 	.word	0x000004e0


	//   ....[1]....
        /*0064*/ 	.word	0x00000780


	//   ....[2]....
        /*0068*/ 	.word	0x000008b0


	//   ....[3]....
        /*006c*/ 	.word	0x00000990


	//   ....[4]....
        /*0070*/ 	.word	0x00000a90


	//----- nvinfo : EIATTR_CBANK_PARAM_SIZE
	.align		4
.L_26:
        /*0074*/ 	.byte	0x03, 0x19
        /*0076*/ 	.short	0x0020


	//----- nvinfo : EIATTR_PARAM_CBANK
	.align		4
        /*0078*/ 	.byte	0x04, 0x0a
        /*007a*/ 	.short	(.L_28 - .L_27)
	.align		4
.L_27:
        /*007c*/ 	.word	index@(.nv.constant0._Z22parallel_passwordCrackiPiS_l)
        /*0080*/ 	.short	0x0380
        /*0082*/ 	.short	0x0020


	//----- nvinfo : EIATTR_SW_WAR
	.align		4
.L_28:
        /*0084*/ 	.byte	0x04, 0x36
        /*0086*/ 	.short	(.L_30 - .L_29)
.L_29:
        /*0088*/ 	.word	0x00000008
.L_30:


//--------------------- .nv.callgraph             --------------------------
	.section	.nv.callgraph,"",@"SHT_CUDA_CALLGRAPH"
	.align	4
	.sectionentsize	8
	.align		4
        /*0000*/ 	.word	0x00000000
	.align		4
        /*0004*/ 	.word	0xffffffff
	.align		4
        /*0008*/ 	.word	0x00000000
	.align		4
        /*000c*/ 	.word	0xfffffffe
	.align		4
        /*0010*/ 	.word	0x00000000
	.align		4
        /*0014*/ 	.word	0xfffffffd
	.align		4
        /*0018*/ 	.word	0x00000000
	.align		4
        /*001c*/ 	.word	0xfffffffc


//--------------------- .nv.constant4             --------------------------
	.section	.nv.constant4,"a",@progbits
	.align	8
	.align		8
.nv.constant4:
        /*0000*/ 	.dword	precalc_xorwow_matrix
	.align		8
        /*0008*/ 	.dword	precalc_xorwow_offset_matrix
	.align		8
        /*0010*/ 	.dword	mrg32k3aM1
	.align		8
        /*0018*/ 	.dword	mrg32k3aM2
	.align		8
        /*0020*/ 	.dword	mrg32k3aM1SubSeq
	.align		8
        /*0028*/ 	.dword	mrg32k3aM2SubSeq
	.align		8
        /*0030*/ 	.dword	mrg32k3aM1Seq
	.align		8
        /*0038*/ 	.dword	mrg32k3aM2Seq


//--------------------- .nv.constant3             --------------------------
	.section	.nv.constant3,"a",@progbits
	.align	8
.nv.constant3:
	.type		__cr_lgamma_table,@object
	.size		__cr_lgamma_table,(.L_8 - __cr_lgamma_table)
__cr_lgamma_table:
        /*0000*/ 	.byte	0x00, 0x00, 0x00, 0x00, 0x00, 0x00, 0x00, 0x00, 0x00, 0x00, 0x00, 0x00, 0x00, 0x00, 0x00, 0x00
        /*0010*/ 	.byte	0xef, 0x39, 0xfa, 0xfe, 0x42, 0x2e, 0xe6, 0x3f, 0x02, 0x20, 0x2a, 0xfa, 0x0b, 0xab, 0xfc, 0x3f
        /*0020*/ 	.byte	0xf9, 0x2c, 0x92, 0x7c, 0xa7, 0x6c, 0x09, 0x40, 0xc9, 0x79, 0x44, 0x3c, 0x64, 0x26, 0x13, 0x40
        /*0030*/ 	.byte	0xca, 0x01, 0xcf, 0x3a, 0x27, 0x51, 0x1a, 0x40, 0x30, 0xcc, 0x2d, 0xf3, 0xe1, 0x0c, 0x21, 0x40
        /*0040*/ 	.byte	0x0d, 0xb7, 0xfc, 0x82, 0x8e, 0x35, 0x25, 0x40
.L_8:


//--------------------- .text._Z22parallel_passwordCrackiPiS_l --------------------------
	.section	.text._Z22parallel_passwordCrackiPiS_l,"ax",@progbits
	.align	128
        .global         _Z22parallel_passwordCrackiPiS_l
        .type           _Z22parallel_passwordCrackiPiS_l,@function
        .size           _Z22parallel_passwordCrackiPiS_l,(.L_x_12 - _Z22parallel_passwordCrackiPiS_l)
        .other          _Z22parallel_passwordCrackiPiS_l,@"STO_CUDA_ENTRY STV_DEFAULT"
_Z22parallel_passwordCrackiPiS_l:
.text._Z22parallel_passwordCrackiPiS_l:
[----:B------:R-:W0:Y:S01]  /*0000*/  LDC R1, c[0x0][0x37c] ;  /* 0x0000df00ff017b82 */ /* 0x000e220000000800 */
[----:B------:R-:W-:Y:S02]  /*0010*/  HFMA2 R3, -RZ, RZ, 0, 1637 ;  /* 0x00006665ff037431 */ /* 0x000fe400000001ff */
[----:B------:R-:W-:-:S05]  /*0020*/  IMAD.MOV.U32 R4, RZ, RZ, 0x6867 ;  /* 0x00006867ff047424 */ /* 0x000fca00078e00ff */
[----:B------:R-:W1:Y:S01]  /*0030*/  LDC R20, c[0x0][0x380] ;  /* 0x0000e000ff147b82 */ /* 0x000e620000000800 */
[----:B------:R-:W-:Y:S01]  /*0040*/  IMAD.MOV.U32 R5, RZ, RZ, 0x6a69 ;  /* 0x00006a69ff057424 */ /* 0x000fe200078e00ff */
[----:B------:R-:W2:Y:S01]  /*0050*/  LDCU.64 UR6, c[0x0][0x358] ;  /* 0x00006b00ff0677ac */ /* 0x000ea20008000a00 */
[----:B------:R-:W-:Y:S02]  /*0060*/  IMAD.MOV.U32 R6, RZ, RZ, 0x706f ;  /* 0x0000706fff067424 */ /* 0x000fe400078e00ff */
[----:B------:R-:W-:Y:S02]  /*0070*/  IMAD.MOV.U32 R2, RZ, RZ, 0x6261 ;  /* 0x00006261ff027424 */ /* 0x000fe400078e00ff */
[----:B------:R-:W-:Y:S01]  /*0080*/  IMAD.MOV.U32 R0, RZ, RZ, 0x6463 ;  /* 0x00006463ff007424 */ /* 0x000fe200078e00ff */
[--C-:B------:R-:W-:Y:S01]  /*0090*/  PRMT R3, R3, 0x5410, R4.reuse ;  /* 0x0000541003037816 */ /* 0x100fe20000000004 */
[----:B------:R-:W-:Y:S01]  /*00a0*/  IMAD.MOV.U32 R7, RZ, RZ, 0x7271 ;  /* 0x00007271ff077424 */ /* 0x000fe200078e00ff */
[----:B------:R-:W-:Y:S01]  /*00b0*/  PRMT R4, R5, 0x7610, R4 ;  /* 0x0000761005047816 */ /* 0x000fe20000000004 */
[----:B------:R-:W-:Y:S01]  /*00c0*/  IMAD.MOV.U32 R8, RZ, RZ, 0x7877 ;  /* 0x00007877ff087424 */ /* 0x000fe200078e00ff */
[----:B------:R-:W-:Y:S01]  /*00d0*/  MOV R5, 0x6e6d ;  /* 0x00006e6d00057802 */ /* 0x000fe20000000f00 */
[----:B------:R-:W-:Y:S01]  /*00e0*/  IMAD.MOV.U32 R9, RZ, RZ, 0x7a79 ;  /* 0x00007a79ff097424 */ /* 0x000fe200078e00ff */
[----:B------:R-:W-:Y:S01]  /*00f0*/  PRMT R2, R2, 0x5410, R0 ;  /* 0x0000541002027816 */ /* 0x000fe20000000000 */
[----:B------:R-:W-:Y:S01]  /*0100*/  IMAD.MOV.U32 R0, RZ, RZ, 0x6c6b ;  /* 0x00006c6bff007424 */ /* 0x000fe200078e00ff */
[--C-:B------:R-:W-:Y:S01]  /*0110*/  PRMT R5, R5, 0x5410, R6.reuse ;  /* 0x0000541005057816 */ /* 0x100fe20000000006 */
[----:B0-----:R-:W-:Y:S01]  /*0120*/  VIADD R1, R1, 0xfffff040 ;  /* 0xfffff04001017836 */ /* 0x001fe20000000000 */
[----:B------:R-:W-:Y:S01]  /*0130*/  PRMT R6, R7, 0x7610, R6 ;  /* 0x0000761007067816 */ /* 0x000fe20000000006 */
[----:B------:R-:W-:Y:S01]  /*0140*/  HFMA2 R7, -RZ, RZ, 0, 26448 ;  /* 0x00007675ff077431 */ /* 0x000fe200000001ff */
[----:B------:R-:W-:Y:S01]  /*0150*/  PRMT R4, R4, 0x5410, R0 ;  /* 0x0000541004047816 */ /* 0x000fe20000000000 */
[----:B------:R-:W-:Y:S01]  /*0160*/  IMAD.MOV.U32 R0, RZ, RZ, 0x7473 ;  /* 0x00007473ff007424 */ /* 0x000fe200078e00ff */
[----:B------:R0:W-:Y:S01]  /*0170*/  STL.64 [R1], R2 ;  /* 0x0000000201007387 */ /* 0x0001e20000100a00 */
[----:B-1----:R-:W-:-:S03]  /*0180*/  ISETP.GE.AND P0, PT, R20, 0x1, PT ;  /* 0x000000011400780c */ /* 0x002fc60003f06270 */
[----:B------:R-:W-:Y:S01]  /*0190*/  PRMT R6, R6, 0x5410, R0 ;  /* 0x0000541006067816 */ /* 0x000fe20000000000 */
[----:B------:R0:W-:Y:S01]  /*01a0*/  STL.64 [R1+0x8], R4 ;  /* 0x0000080401007387 */ /* 0x0001e20000100a00 */
[----:B------:R-:W-:Y:S01]  /*01b0*/  VIADD R0, R1, 0x20 ;  /* 0x0000002001007836 */ /* 0x000fe20000000000 */
[--C-:B------:R-:W-:Y:S02]  /*01c0*/  PRMT R7, R7, 0x5410, R8.reuse ;  /* 0x0000541007077816 */ /* 0x100fe40000000008 */
[----:B------:R-:W-:-:S03]  /*01d0*/  PRMT R8, R9, 0x7610, R8 ;  /* 0x0000761009087816 */ /* 0x000fc60000000008 */
[----:B------:R0:W-:Y:S04]  /*01e0*/  STL.64 [R1+0x10], R6 ;  /* 0x0000100601007387 */ /* 0x0001e80000100a00 */
[----:B------:R0:W-:Y:S01]  /*01f0*/  STL.U16 [R1+0x18], R8 ;  /* 0x0000180801007387 */ /* 0x0001e20000100400 */
[----:B--2---:R-:W-:Y:S05]  /*0200*/  @!P0 BRA `(.L_x_0) ;  /* 0x0000000000808947 */ /* 0x004fea0003800000 */
.L_x_4:
[----:B0----5:R-:W-:Y:S01]  /*0210*/  IADD3 R2, PT, PT, R2, 0x1, RZ ;  /* 0x0000000102027810 */ /* 0x021fe20007ffe0ff */
[----:B------:R-:W-:Y:S01]  /*0220*/  IMAD.MOV.U32 R4, RZ, RZ, RZ ;  /* 0x000000ffff047224 */ /* 0x000fe200078e00ff */
[----:B------:R-:W0:Y:S03]  /*0230*/  LDCU UR4, c[0x0][0x380] ;  /* 0x00007000ff0477ac */ /* 0x000e260008000800 */
[----:B-1----:R1:W-:Y:S03]  /*0240*/  STL [R1+0x20], R2 ;  /* 0x0000200201007387 */ /* 0x0023e60000100800 */
.L_x_2:
[----:B------:R-:W-:-:S05]  /*0250*/  IMAD.IADD R5, R1, 0x1, R4 ;  /* 0x0000000101057824 */ /* 0x000fca00078e0204 */
[----:B--2---:R-:W2:Y:S02]  /*0260*/  LDL.S8 R3, [R5] ;  /* 0x0000000005037983 */ /* 0x004ea40000100200 */
[----:B--2---:R-:W-:-:S05]  /*0270*/  VIADD R3, R3, 0x1a ;  /* 0x0000001a03037836 */ /* 0x004fca0000000000 */
[----:B------:R-:W-:-:S13]  /*0280*/  ISETP.GE.AND P0, PT, R2, R3, PT ;  /* 0x000000030200720c */ /* 0x000fda0003f06270 */
[----:B------:R-:W-:Y:S05]  /*0290*/  @!P0 BRA `(.L_x_1) ;  /* 0x0000000000248947 */ /* 0x000fea0003800000 */
[----:B------:R-:W-:-:S05]  /*02a0*/  LEA R6, R4, R1, 0x2 ;  /* 0x0000000104067211 */ /* 0x000fca00078e10ff */
[----:B------:R-:W1:Y:S01]  /*02b0*/  LDL R5, [R6+0x24] ;  /* 0x0000240006057983 */ /* 0x000e620000100800 */
[----:B------:R-:W-:Y:S02]  /*02c0*/  VIADD R3, R2, 0xffffffe6 ;  /* 0xffffffe602037836 */ /* 0x000fe40000000000 */
[----:B------:R-:W-:-:S03]  /*02d0*/  VIADD R4, R4, 0x1 ;  /* 0x0000000104047836 */ /* 0x000fc60000000000 */
[----:B------:R2:W-:Y:S02]  /*02e0*/  STL [R6+0x20], R3 ;  /* 0x0000200306007387 */ /* 0x0005e40000100800 */
[----:B0-----:R-:W-:Y:S01]  /*02f0*/  ISETP.NE.AND P0, PT, R4, UR4, PT ;  /* 0x0000000404007c0c */ /* 0x001fe2000bf05270 */
[----:B-1----:R-:W-:-:S05]  /*0300*/  VIADD R2, R5, 0x1 ;  /* 0x0000000105027836 */ /* 0x002fca0000000000 */
[----:B------:R2:W-:Y:S07]  /*0310*/  STL [R6+0x24], R2 ;  /* 0x0000240206007387 */ /* 0x0005ee0000100800 */
[----:B------:R-:W-:Y:S05]  /*0320*/  @P0 BRA `(.L_x_2) ;  /* 0xfffffffc00c80947 */ /* 0x000fea000383ffff */
.L_x_1:
[----:B------:R-:W-:-:S07]  /*0330*/  MOV R5, RZ ;  /* 0x000000ff00057202 */ /* 0x000fce0000000f00 */
.L_x_5:
[----:B-12---:R-:W1:Y:S01]  /*0340*/  LDC.64 R2, c[0x0][0x390] ;  /* 0x0000e400ff027b82 */ /* 0x006e620000000a00 */
[----:B------:R-:W-:-:S06]  /*0350*/  IMAD R4, R5, 0x4, R1 ;  /* 0x0000000405047824 */ /* 0x000fcc00078e0201 */
[----:B------:R-:W2:Y:S01]  /*0360*/  LDL R4, [R4+0x20] ;  /* 0x0000200004047983 */ /* 0x000ea20000100800 */
[----:B-1----:R-:W-:-:S06]  /*0370*/  IMAD.WIDE.U32 R2, R5, 0x4, R2 ;  /* 0x0000000405027825 */ /* 0x002fcc00078e0002 */
[----:B------:R-:W2:Y:S02]  /*0380*/  LDG.E R3, desc[UR6][R2.64] ;  /* 0x0000000602037981 */ /* 0x000ea4000c1e1900 */
[----:B--2---:R-:W-:-:S13]  /*0390*/  ISETP.NE.AND P0, PT, R4, R3, PT ;  /* 0x000000030400720c */ /* 0x004fda0003f05270 */
[----:B------:R-:W-:Y:S05]  /*03a0*/  @!P0 BRA `(.L_x_3) ;  /* 0x0000000000088947 */ /* 0x000fea0003800000 */
[----:B------:R1:W5:Y:S01]  /*03b0*/  LDL R2, [R1+0x20] ;  /* 0x0000200001027983 */ /* 0x0003620000100800 */
[----:B------:R-:W-:Y:S05]  /*03c0*/  BRA `(.L_x_4) ;  /* 0xfffffffc00907947 */ /* 0x000fea000383ffff */
.L_x_3:
[----:B------:R-:W1:Y:S01]  /*03d0*/  LDC R20, c[0x0][0x380] ;  /* 0x0000e000ff147b82 */ /* 0x000e620000000800 */
[----:B------:R-:W-:-:S05]  /*03e0*/  VIADD R5, R5, 0x1 ;  /* 0x0000000105057836 */ /* 0x000fca0000000000 */
[----:B-1----:R-:W-:-:S13]  /*03f0*/  ISETP.NE.AND P0, PT, R5, R20, PT ;  /* 0x000000140500720c */ /* 0x002fda0003f05270 */
[----:B------:R-:W-:Y:S05]  /*0400*/  @P0 BRA `(.L_x_5) ;  /* 0xfffffffc00cc0947 */ /* 0x000fea000383ffff */
.L_x_0:
[----:B0-----:R-:W0:Y:S01]  /*0410*/  S2R R2, SR_TID.X ;  /* 0x0000000000027919 */ /* 0x001e220000002100 */
[----:B------:R-:W1:Y:S01]  /*0420*/  S2UR UR5, SR_CgaCtaId ;  /* 0x00000000000579c3 */ /* 0x000e620000008800 */
[----:B------:R-:W0:Y:S07]  /*0430*/  LDCU UR8, c[0x0][0x360] ;  /* 0x00006c00ff0877ac */ /* 0x000e2e0008000800 */
[----:B------:R-:W-:Y:S01]  /*0440*/  BAR.SYNC.DEFER_BLOCKING 0x0 ;  /* 0x0000000000007b1d */ /* 0x000fe20000010000 */
[----:B------:R-:W-:-:S05]  /*0450*/  ISETP.GE.AND P0, PT, R20, 0x1, PT ;  /* 0x000000011400780c */ /* 0x000fca0003f06270 */
[----:B------:R-:W-:Y:S01]  /*0460*/  UMOV UR4, 0x400 ;  /* 0x0000040000047882 */ /* 0x000fe20000000000 */
[----:B------:R-:W0:Y:S01]  /*0470*/  S2R R3, SR_CTAID.X ;  /* 0x0000000000037919 */ /* 0x000e220000002500 */
[----:B-1----:R-:W-:Y:S01]  /*0480*/  ULEA UR4, UR5, UR4, 0x18 ;  /* 0x0000000405047291 */ /* 0x002fe2000f8ec0ff */
[----:B0-----:R-:W-:-:S08]  /*0490*/  IMAD R2, R3, UR8, R2 ;  /* 0x0000000803027c24 */ /* 0x001fd0000f8e0202 */
[----:B------:R-:W-:Y:S01]  /*04a0*/  STS [UR4], R2 ;  /* 0x00000002ff007988 */ /* 0x000fe20008000804 */
[----:B------:R-:W-:Y:S06]  /*04b0*/  BAR.SYNC.DEFER_BLOCKING 0x0 ;  /* 0x0000000000007b1d */ /* 0x000fec0000010000 */
[----:B------:R-:W0:Y:S02]  /*04c0*/  LDS R3, [UR4] ;  /* 0x00000004ff037984 */ /* 0x000e240008000800 */
[----:B0-----:R-:W-:-:S13]  /*04d0*/  ISETP.NE.OR P0, PT, R2, R3, !P0 ;  /* 0x000000030200720c */ /* 0x001fda0004705670 */
[----:B------:R-:W-:Y:S05]  /*04e0*/  @P0 EXIT ;  /* 0x000000000000094d */ /* 0x000fea0003800000 */
[C---:B------:R-:W-:Y:S01]  /*04f0*/  ISETP.GE.U32.AND P1, PT, R20.reuse, 0x10, PT ;  /* 0x000000101400780c */ /* 0x040fe20003f26070 */
[----:B------:R-:W-:Y:S01]  /*0500*/  IMAD.MOV.U32 R2, RZ, RZ, RZ ;  /* 0x000000ffff027224 */ /* 0x000fe200078e00ff */
[----:B------:R-:W-:-:S04]  /*0510*/  LOP3.LUT R26, R20, 0xf, RZ, 0xc0, !PT ;  /* 0x0000000f141a7812 */ /* 0x000fc800078ec0ff */
[----:B------:R-:W-:-:S07]  /*0520*/  ISETP.NE.AND P0, PT, R26, RZ, PT ;  /* 0x000000ff1a00720c */ /* 0x000fce0003f05270 */
[----:B------:R-:W-:Y:S06]  /*0530*/  @!P1 BRA `(.L_x_6) ;  /* 0x0000000000909947 */ /* 0x000fec0003800000 */
[----:B------:R-:W0:Y:S01]  /*0540*/  LDCU.64 UR4, c[0x0][0x388] ;  /* 0x00007100ff0477ac */ /* 0x000e220008000a00 */
[----:B------:R-:W-:Y:S02]  /*0550*/  LOP3.LUT R2, R20, 0x7ffffff0, RZ, 0xc0, !PT ;  /* 0x7ffffff014027812 */ /* 0x000fe400078ec0ff */
[----:B------:R-:W-:-:S03]  /*0560*/  IADD3 R25, PT, PT, R1, 0x40, RZ ;  /* 0x0000004001197810 */ /* 0x000fc60007ffe0ff */
[----:B------:R-:W-:Y:S01]  /*0570*/  IMAD.MOV R3, RZ, RZ, -R2 ;  /* 0x000000ffff037224 */ /* 0x000fe200078e0a02 */
[----:B0-----:R-:W-:-:S04]  /*0580*/  UIADD3 UR4, UP0, UPT, UR4, 0x20, URZ ;  /* 0x0000002004047890 */ /* 0x001fc8000ff1e0ff */
[----:B------:R-:W-:Y:S02]  /*0590*/  UIADD3.X UR5, UPT, UPT, URZ, UR5, URZ, UP0, !UPT ;  /* 0x00000005ff057290 */ /* 0x000fe400087fe4ff */
[----:B------:R-:W-:-:S04]  /*05a0*/  IMAD.U32 R21, RZ, RZ, UR4 ;  /* 0x00000004ff157e24 */ /* 0x000fc8000f8e00ff */
[----:B------:R-:W-:-:S07]  /*05b0*/  MOV R24, UR5 ;  /* 0x0000000500187c02 */ /* 0x000fce0008000f00 */
.L_x_7:
[----:B0-----:R-:W2:Y:S04]  /*05c0*/  LDL.128 R4, [R25+-0x20] ;  /* 0xffffe00019047983 */ /* 0x001ea80000100c00 */
[----:B------:R-:W3:Y:S04]  /*05d0*/  LDL.128 R8, [R25+-0x10] ;  /* 0xfffff00019087983 */ /* 0x000ee80000100c00 */
[----:B------:R-:W4:Y:S04]  /*05e0*/  LDL.128 R12, [R25] ;  /* 0x00000000190c7983 */ /* 0x000f280000100c00 */
[----:B------:R0:W5:Y:S01]  /*05f0*/  LDL.128 R16, [R25+0x10] ;  /* 0x0000100019107983 */ /* 0x0001620000100c00 */
[----:B------:R-:W-:Y:S01]  /*0600*/  IMAD.MOV.U32 R22, RZ, RZ, R21 ;  /* 0x000000ffff167224 */ /* 0x000fe200078e0015 */
[----:B------:R-:W-:Y:S01]  /*0610*/  IADD3 R3, PT, PT, R3, 0x10, RZ ;  /* 0x0000001003037810 */ /* 0x000fe20007ffe0ff */
[----:B------:R-:W-:-:S03]  /*0620*/  IMAD.MOV.U32 R23, RZ, RZ, R24 ;  /* 0x000000ffff177224 */ /* 0x000fc600078e0018 */
[----:B------:R-:W-:Y:S02]  /*0630*/  ISETP.NE.AND P1, PT, R3, RZ, PT ;  /* 0x000000ff0300720c */ /* 0x000fe40003f25270 */
[----:B------:R-:W-:Y:S01]  /*0640*/  IADD3 R21, P2, PT, R22, 0x40, RZ ;  /* 0x0000004016157810 */ /* 0x000fe20007f5e0ff */
[----:B0-----:R-:W-:-:S04]  /*0650*/  VIADD R25, R25, 0x40 ;  /* 0x0000004019197836 */ /* 0x001fc80000000000 */
[----:B------:R-:W-:Y:S01]  /*0660*/  IMAD.X R24, RZ, RZ, R23, P2 ;  /* 0x000000ffff187224 */ /* 0x000fe200010e0617 */
[----:B--2---:R0:W-:Y:S04]  /*0670*/  STG.E desc[UR6][R22.64+-0x20], R4 ;  /* 0xffffe00416007986 */ /* 0x0041e8000c101906 */
[----:B------:R0:W-:Y:S04]  /*0680*/  STG.E desc[UR6][R22.64+-0x1c], R5 ;  /* 0xffffe40516007986 */ /* 0x0001e8000c101906 */
[----:B------:R0:W-:Y:S04]  /*0690*/  STG.E desc[UR6][R22.64+-0x18], R6 ;  /* 0xffffe80616007986 */ /* 0x0001e8000c101906 */
[----:B------:R0:W-:Y:S04]  /*06a0*/  STG.E desc[UR6][R22.64+-0x14], R7 ;  /* 0xffffec0716007986 */ /* 0x0001e8000c101906 */
[----:B---3--:R0:W-:Y:S04]  /*06b0*/  STG.E desc[UR6][R22.64+-0x10], R8 ;  /* 0xfffff00816007986 */ /* 0x0081e8000c101906 */
[----:B------:R0:W-:Y:S04]  /*06c0*/  STG.E desc[UR6][R22.64+-0xc], R9 ;  /* 0xfffff40916007986 */ /* 0x0001e8000c101906 */
[----:B------:R0:W-:Y:S04]  /*06d0*/  STG.E desc[UR6][R22.64+-0x8], R10 ;  /* 0xfffff80a16007986 */ /* 0x0001e8000c101906 */
[----:B------:R0:W-:Y:S04]  /*06e0*/  STG.E desc[UR6][R22.64+-0x4], R11 ;  /* 0xfffffc0b16007986 */ /* 0x0001e8000c101906 */
[----:B----4-:R0:W-:Y:S04]  /*06f0*/  STG.E desc[UR6][R22.64], R12 ;  /* 0x0000000c16007986 */ /* 0x0101e8000c101906 */
[----:B------:R0:W-:Y:S04]  /*0700*/  STG.E desc[UR6][R22.64+0x4], R13 ;  /* 0x0000040d16007986 */ /* 0x0001e8000c101906 */
[----:B------:R0:W-:Y:S04]  /*0710*/  STG.E desc[UR6][R22.64+0x8], R14 ;  /* 0x0000080e16007986 */ /* 0x0001e8000c101906 */
[----:B------:R0:W-:Y:S04]  /*0720*/  STG.E desc[UR6][R22.64+0xc], R15 ;  /* 0x00000c0f16007986 */ /* 0x0001e8000c101906 */
[----:B-----5:R0:W-:Y:S04]  /*0730*/  STG.E desc[UR6][R22.64+0x10], R16 ;  /* 0x0000101016007986 */ /* 0x0201e8000c101906 */
[----:B------:R0:W-:Y:S04]  /*0740*/  STG.E desc[UR6][R22.64+0x14], R17 ;  /* 0x0000141116007986 */ /* 0x0001e8000c101906 */
[----:B------:R0:W-:Y:S04]  /*0750*/  STG.E desc[UR6][R22.64+0x18], R18 ;  /* 0x0000181216007986 */ /* 0x0001e8000c101906 */
[----:B------:R0:W-:Y:S01]  /*0760*/  STG.E desc[UR6][R22.64+0x1c], R19 ;  /* 0x00001c1316007986 */ /* 0x0001e2000c101906 */
[----:B------:R-:W-:Y:S05]  /*0770*/  @P1 BRA `(.L_x_7) ;  /* 0xfffffffc00901947 */ /* 0x000fea000383ffff */
.L_x_6:
[----:B------:R-:W-:Y:S05]  /*0780*/  @!P0 EXIT ;  /* 0x000000000000894d */ /* 0x000fea0003800000 */
[----:B------:R-:W-:Y:S02]  /*0790*/  ISETP.GE.U32.AND P0, PT, R26, 0x8, PT ;  /* 0x000000081a00780c */ /* 0x000fe40003f06070 */
[----:B0-----:R-:W-:-:S04]  /*07a0*/  LOP3.LUT R14, R20, 0x7, RZ, 0xc0, !PT ;  /* 0x00000007140e7812 */ /* 0x001fc800078ec0ff */
[----:B------:R-:W-:-:S07]  /*07b0*/  ISETP.NE.AND P1, PT, R14, RZ, PT ;  /* 0x000000ff0e00720c */ /* 0x000fce0003f25270 */
[----:B------:R-:W-:Y:S06]  /*07c0*/  @!P0 BRA `(.L_x_8) ;  /* 0x0000000000388947 */ /* 0x000fec0003800000 */
[C---:B------:R-:W-:Y:S01]  /*07d0*/  LEA R3, R2.reuse, R1, 0x2 ;  /* 0x0000000102037211 */ /* 0x040fe200078e10ff */
[----:B------:R-:W0:Y:S04]  /*07e0*/  LDC.64 R12, c[0x0][0x388] ;  /* 0x0000e200ff0c7b82 */ /* 0x000e280000000a00 */
[----:B------:R-:W2:Y:S04]  /*07f0*/  LDL.128 R8, [R3+0x20] ;  /* 0x0000200003087983 */ /* 0x000ea80000100c00 */
[----:B------:R-:W3:Y:S01]  /*0800*/  LDL.128 R4, [R3+0x30] ;  /* 0x0000300003047983 */ /* 0x000ee20000100c00 */
[----:B0-----:R-:W-:-:S04]  /*0810*/  IMAD.WIDE.U32 R12, R2, 0x4, R12 ;  /* 0x00000004020c7825 */ /* 0x001fc800078e000c */
[----:B------:R-:W-:Y:S01]  /*0820*/  VIADD R2, R2, 0x8 ;  /* 0x0000000802027836 */ /* 0x000fe20000000000 */
[----:B--2---:R0:W-:Y:S04]  /*0830*/  STG.E desc[UR6][R12.64], R8 ;  /* 0x000000080c007986 */ /* 0x0041e8000c101906 */
[----:B------:R0:W-:Y:S04]  /*0840*/  STG.E desc[UR6][R12.64+0x4], R9 ;  /* 0x000004090c007986 */ /* 0x0001e8000c101906 */
[----:B------:R0:W-:Y:S04]  /*0850*/  STG.E desc[UR6][R12.64+0x8], R10 ;  /* 0x0000080a0c007986 */ /* 0x0001e8000c101906 */
[----:B------:R0:W-:Y:S04]  /*0860*/  STG.E desc[UR6][R12.64+0xc], R11 ;  /* 0x00000c0b0c007986 */ /* 0x0001e8000c101906 */
[----:B---3--:R0:W-:Y:S04]  /*0870*/  STG.E desc[UR6][R12.64+0x10], R4 ;  /* 0x000010040c007986 */ /* 0x0081e8000c101906 */
[----:B------:R0:W-:Y:S04]  /*0880*/  STG.E desc[UR6][R12.64+0x14], R5 ;  /* 0x000014050c007986 */ /* 0x0001e8000c101906 */
[----:B------:R0:W-:Y:S04]  /*0890*/  STG.E desc[UR6][R12.64+0x18], R6 ;  /* 0x000018060c007986 */ /* 0x0001e8000c101906 */
[----:B------:R0:W-:Y:S02]  /*08a0*/  STG.E desc[UR6][R12.64+0x1c], R7 ;  /* 0x00001c070c007986 */ /* 0x0001e4000c101906 */
.L_x_8:
[----:B------:R-:W-:Y:S05]  /*08b0*/  @!P1 EXIT ;  /* 0x000000000000994d */ /* 0x000fea0003800000 */
[----:B------:R-:W-:Y:S02]  /*08c0*/  ISETP.GE.U32.AND P0, PT, R14, 0x4, PT ;  /* 0x000000040e00780c */ /* 0x000fe40003f06070 */
[----:B------:R-:W-:-:S04]  /*08d0*/  LOP3.LUT R20, R20, 0x3, RZ, 0xc0, !PT ;  /* 0x0000000314147812 */ /* 0x000fc800078ec0ff */
[----:B------:R-:W-:-:S07]  /*08e0*/  ISETP.NE.AND P1, PT, R20, RZ, PT ;  /* 0x000000ff1400720c */ /* 0x000fce0003f25270 */
[----:B------:R-:W-:Y:S06]  /*08f0*/  @!P0 BRA `(.L_x_9) ;  /* 0x0000000000248947 */ /* 0x000fec0003800000 */
[C---:B------:R-:W-:Y:S01]  /*0900*/  IMAD R3, R2.reuse, 0x4, R1 ;  /* 0x0000000402037824 */ /* 0x040fe200078e0201 */
[----:B0-----:R-:W0:Y:S04]  /*0910*/  LDC.64 R4, c[0x0][0x388] ;  /* 0x0000e200ff047b82 */ /* 0x001e280000000a00 */
[----:B------:R-:W2:Y:S01]  /*0920*/  LDL.128 R8, [R3+0x20] ;  /* 0x0000200003087983 */ /* 0x000ea20000100c00 */
[C---:B0-----:R-:W-:Y:S01]  /*0930*/  IMAD.WIDE.U32 R4, R2.reuse, 0x4, R4 ;  /* 0x0000000402047825 */ /* 0x041fe200078e0004 */
[----:B------:R-:W-:-:S04]  /*0940*/  IADD3 R2, PT, PT, R2, 0x4, RZ ;  /* 0x0000000402027810 */ /* 0x000fc80007ffe0ff */
[----:B--2---:R1:W-:Y:S04]  /*0950*/  STG.E desc[UR6][R4.64], R8 ;  /* 0x0000000804007986 */ /* 0x0043e8000c101906 */
[----:B------:R1:W-:Y:S04]  /*0960*/  STG.E desc[UR6][R4.64+0x4], R9 ;  /* 0x0000040904007986 */ /* 0x0003e8000c101906 */
[----:B------:R1:W-:Y:S04]  /*0970*/  STG.E desc[UR6][R4.64+0x8], R10 ;  /* 0x0000080a04007986 */ /* 0x0003e8000c101906 */
[----:B------:R1:W-:Y:S02]  /*0980*/  STG.E desc[UR6][R4.64+0xc], R11 ;  /* 0x00000c0b04007986 */ /* 0x0003e4000c101906 */
.L_x_9:
[----:B------:R-:W-:Y:S05]  /*0990*/  @!P1 EXIT ;  /* 0x000000000000994d */ /* 0x000fea0003800000 */
[----:B01----:R-:W0:Y:S01]  /*09a0*/  LDC.64 R4, c[0x0][0x388] ;  /* 0x0000e200ff047b82 */ /* 0x003e220000000a00 */
[C---:B------:R-:W-:Y:S02]  /*09b0*/  IMAD R0, R2.reuse, 0x4, R0 ;  /* 0x0000000402007824 */ /* 0x040fe400078e0200 */
[----:B------:R-:W-:Y:S02]  /*09c0*/  IMAD.MOV R20, RZ, RZ, -R20 ;  /* 0x000000ffff147224 */ /* 0x000fe400078e0a14 */
[----:B0-----:R-:W-:-:S04]  /*09d0*/  IMAD.WIDE.U32 R4, R2, 0x4, R4 ;  /* 0x0000000402047825 */ /* 0x001fc800078e0004 */
[----:B------:R-:W-:-:S07]  /*09e0*/  IMAD.MOV.U32 R7, RZ, RZ, R5 ;  /* 0x000000ffff077224 */ /* 0x000fce00078e0005 */
.L_x_10:
[----:B0-----:R0:W2:Y:S01]  /*09f0*/  LDL R5, [R0] ;  /* 0x0000000000057983 */ /* 0x0010a20000100800 */
[----:B------:R-:W-:Y:S01]  /*0a00*/  MOV R2, R4 ;  /* 0x0000000400027202 */ /* 0x000fe20000000f00 */
[----:B------:R-:W-:Y:S01]  /*0a10*/  IMAD.MOV.U32 R3, RZ, RZ, R7 ;  /* 0x000000ffff037224 */ /* 0x000fe200078e0007 */
[----:B------:R-:W-:Y:S01]  /*0a20*/  IADD3 R4, P1, PT, R4, 0x4, RZ ;  /* 0x0000000404047810 */ /* 0x000fe20007f3e0ff */
[----:B------:R-:W-:Y:S01]  /*0a30*/  VIADD R20, R20, 0x1 ;  /* 0x0000000114147836 */ /* 0x000fe20000000000 */
[----:B0-----:R-:W-:-:S03]  /*0a40*/  IADD3 R0, PT, PT, R0, 0x4, RZ ;  /* 0x0000000400007810 */ /* 0x001fc60007ffe0ff */
[----:B------:R-:W-:Y:S01]  /*0a50*/  IMAD.X R7, RZ, RZ, R7, P1 ;  /* 0x000000ffff077224 */ /* 0x000fe200008e0607 */
[----:B------:R-:W-:Y:S01]  /*0a60*/  ISETP.NE.AND P0, PT, R20, RZ, PT ;  /* 0x000000ff1400720c */ /* 0x000fe20003f05270 */
[----:B--2---:R0:W-:-:S12]  /*0a70*/  STG.E desc[UR6][R2.64], R5 ;  /* 0x0000000502007986 */ /* 0x0041d8000c101906 */
[----:B------:R-:W-:Y:S05]  /*0a80*/  @P0 BRA `(.L_x_10) ;  /* 0xfffffffc00d80947 */ /* 0x000fea000383ffff */
[----:B------:R-:W-:Y:S05]  /*0a90*/  EXIT ;  /* 0x000000000000794d */ /* 0x000fea0003800000 */
.L_x_11:
[----:B------:R-:W-:-:S00]  /*0aa0*/  BRA `(.L_x_11) ;  /* 0xfffffffc00fc7947 */ /* 0x000fc0000383ffff */
[----:B------:R-:W-:-:S00]  /*0ab0*/  NOP ;  /* 0x0000000000007918 */ /* 0x000fc00000000000 */
        /* <DEDUP_REMOVED lines=12> */
.L_x_12:


//--------------------- .nv.global.init           --------------------------
	.section	.nv.global.init,"aw",@progbits
	.align	4
.nv.global.init:
	.type		mrg32k3aM1SubSeq,@object
	.size		mrg32k3aM1SubSeq,(mrg32k3aM2SubSeq - mrg32k3aM1SubSeq)
mrg32k3aM1SubSeq:
        /*0000*/ 	.byte	0x0b, 0xcc, 0xee, 0x04, 0x73, 0x29, 0x8b, 0x6f, 0xf6, 0x53, 0x03, 0xf6, 0x23, 0xf6, 0xea, 0xda
        /* <DEDUP_REMOVED lines=125> */
	.type		mrg32k3aM2SubSeq,@object
	.size		mrg32k3aM2SubSeq,(mrg32k3aM1 - mrg32k3aM2SubSeq)
mrg32k3aM2SubSeq:
        /* <DEDUP_REMOVED lines=126> */
	.type		mrg32k3aM1,@object
	.size		mrg32k3aM1,(mrg32k3aM1Seq - mrg32k3aM1)
mrg32k3aM1:
        /* <DEDUP_REMOVED lines=144> */
	.type		mrg32k3aM1Seq,@object
	.size		mrg32k3aM1Seq,(mrg32k3aM2 - mrg32k3aM1Seq)
mrg32k3aM1Seq:
        /* <DEDUP_REMOVED lines=144> */
	.type		mrg32k3aM2,@object
	.size		mrg32k3aM2,(mrg32k3aM2Seq - mrg32k3aM2)
mrg32k3aM2:
        /* <DEDUP_REMOVED lines=144> */
	.type		mrg32k3aM2Seq,@object
	.size		mrg32k3aM2Seq,(precalc_xorwow_matrix - mrg32k3aM2Seq)
mrg32k3aM2Seq:
        /* <DEDUP_REMOVED lines=144> */
	.type		precalc_xorwow_matrix,@object
	.size		precalc_xorwow_matrix,(precalc_xorwow_offset_matrix - precalc_xorwow_matrix)
precalc_xorwow_matrix:
        /* <DEDUP_REMOVED lines=6400> */
	.type		precalc_xorwow_offset_matrix,@object
	.size		precalc_xorwow_offset_matrix,(.L_1 - precalc_xorwow_offset_matrix)
precalc_xorwow_offset_matrix:
        /* <DEDUP_REMOVED lines=6400> */
.L_1:


//--------------------- .nv.shared._Z22parallel_passwordCrackiPiS_l --------------------------
	.section	.nv.shared._Z22parallel_passwordCrackiPiS_l,"aw",@nobits
	.sectionflags	@""
	.align	4
.nv.shared._Z22parallel_passwordCrackiPiS_l:
	.zero		1028


//--------------------- .nv.shared.reserved.0     --------------------------
	.section	.nv.shared.reserved.0,"aw",@nobits
	.weak		__nv_reservedSMEM_offset_0_alias
	.size		__nv_reservedSMEM_offset_0_alias, 0, 64
	.other		__nv_reservedSMEM_offset_0_alias,@"STO_CUDA_RESERVED_SHARED STV_DEFAULT"
__nv_reservedSMEM_offset_0_alias:
	.zero		0
	.zero		64


//--------------------- .nv.constant0._Z22parallel_passwordCrackiPiS_l --------------------------
	.section	.nv.constant0._Z22parallel_passwordCrackiPiS_l,"a",@progbits
	.sectionflags	@""
	.align	4
.nv.constant0._Z22parallel_passwordCrackiPiS_l:
	.zero		928


//--------------------- SYMBOLS --------------------------

	.type		.nv.reservedSmem.offset0,@object
	.size		.nv.reservedSmem.offset0,0x4
	.type		.nv.reservedSmem.cap,@object
	.size		.nv.reservedSmem.cap,0x4
